//
// Generated by NVIDIA NVVM Compiler
//
// Compiler Build ID: CL-36424714
// Cuda compilation tools, release 13.0, V13.0.88
// Based on NVVM 20.0.0
//

.version 9.0
.target sm_100
.address_size 64

	// .globl	_Z22meanFilterSharedKernelPfS_ii
// _ZZ22meanFilterSharedKernelPfS_iiE9sharedmem has been demoted

.visible .entry _Z22meanFilterSharedKernelPfS_ii(
	.param .u64 .ptr .align 1 _Z22meanFilterSharedKernelPfS_ii_param_0,
	.param .u64 .ptr .align 1 _Z22meanFilterSharedKernelPfS_ii_param_1,
	.param .u32 _Z22meanFilterSharedKernelPfS_ii_param_2,
	.param .u32 _Z22meanFilterSharedKernelPfS_ii_param_3
)
{
	.reg .pred 	%p<25>;
	.reg .b32 	%r<36>;
	.reg .b32 	%f<29>;
	.reg .b64 	%rd<13>;
	// demoted variable
	.shared .align 4 .b8 _ZZ22meanFilterSharedKernelPfS_iiE9sharedmem[144];
	ld.param.u64 	%rd6, [_Z22meanFilterSharedKernelPfS_ii_param_0];
	ld.param.u64 	%rd5, [_Z22meanFilterSharedKernelPfS_ii_param_1];
	ld.param.u32 	%r11, [_Z22meanFilterSharedKernelPfS_ii_param_2];
	ld.param.u32 	%r12, [_Z22meanFilterSharedKernelPfS_ii_param_3];
	cvta.to.global.u64 	%rd1, %rd6;
	mov.u32 	%r13, %ctaid.y;
	mov.u32 	%r14, %ntid.y;
	mov.u32 	%r1, %tid.y;
	mad.lo.s32 	%r2, %r13, %r14, %r1;
	mov.u32 	%r15, %ctaid.x;
	mov.u32 	%r16, %ntid.x;
	mov.u32 	%r3, %tid.x;
	mad.lo.s32 	%r4, %r15, %r16, %r3;
	setp.ne.s32 	%p1, %r3, 0;
	shl.b32 	%r17, %r1, 2;
	mov.u32 	%r18, _ZZ22meanFilterSharedKernelPfS_iiE9sharedmem;
	add.s32 	%r5, %r18, %r17;
	@%p1 bra 	$L__BB0_2;
	mov.b32 	%r23, 0;
	st.shared.u32 	[%r5+4], %r23;
	bra.uni 	$L__BB0_4;
$L__BB0_2:
	setp.ne.s32 	%p2, %r3, 3;
	@%p2 bra 	$L__BB0_4;
	mov.b32 	%r22, 0;
	st.shared.u32 	[%r5+124], %r22;
$L__BB0_4:
	setp.ne.s32 	%p3, %r1, 0;
	mad.lo.s32 	%r6, %r3, 24, %r18;
	@%p3 bra 	$L__BB0_9;
	setp.ne.s32 	%p7, %r3, 0;
	mov.b32 	%r28, 0;
	st.shared.u32 	[%r6+24], %r28;
	@%p7 bra 	$L__BB0_7;
	mov.b32 	%r30, 0;
	st.shared.u32 	[_ZZ22meanFilterSharedKernelPfS_iiE9sharedmem], %r30;
	bra.uni 	$L__BB0_14;
$L__BB0_7:
	setp.ne.s32 	%p8, %r3, 3;
	@%p8 bra 	$L__BB0_14;
	mov.b32 	%r29, 0;
	st.shared.u32 	[_ZZ22meanFilterSharedKernelPfS_iiE9sharedmem+120], %r29;
	bra.uni 	$L__BB0_14;
$L__BB0_9:
	setp.ne.s32 	%p4, %r1, 3;
	@%p4 bra 	$L__BB0_14;
	setp.ne.s32 	%p5, %r3, 3;
	mov.b32 	%r25, 0;
	st.shared.u32 	[%r6+44], %r25;
	@%p5 bra 	$L__BB0_12;
	mov.b32 	%r27, 0;
	st.shared.u32 	[_ZZ22meanFilterSharedKernelPfS_iiE9sharedmem+140], %r27;
	bra.uni 	$L__BB0_14;
$L__BB0_12:
	setp.ne.s32 	%p6, %r3, 0;
	@%p6 bra 	$L__BB0_14;
	mov.b32 	%r26, 0;
	st.shared.u32 	[_ZZ22meanFilterSharedKernelPfS_iiE9sharedmem+20], %r26;
$L__BB0_14:
	setp.ne.s32 	%p9, %r3, 0;
	mul.lo.s32 	%r7, %r11, %r2;
	add.s32 	%r8, %r7, %r4;
	mul.wide.s32 	%rd7, %r8, 4;
	add.s64 	%rd2, %rd1, %rd7;
	ld.global.f32 	%f1, [%rd2];
	add.s32 	%r9, %r6, 24;
	add.s32 	%r10, %r9, %r17;
	st.shared.f32 	[%r10+4], %f1;
	setp.lt.s32 	%p10, %r4, 1;
	or.pred  	%p11, %p9, %p10;
	@%p11 bra 	$L__BB0_16;
	ld.global.f32 	%f3, [%rd2+-4];
	st.shared.f32 	[%r5+4], %f3;
	bra.uni 	$L__BB0_18;
$L__BB0_16:
	setp.ne.s32 	%p12, %r3, 3;
	add.s32 	%r32, %r11, -1;
	setp.ge.s32 	%p13, %r4, %r32;
	or.pred  	%p14, %p12, %p13;
	@%p14 bra 	$L__BB0_18;
	ld.global.f32 	%f2, [%rd2+4];
	st.shared.f32 	[%r5+124], %f2;
$L__BB0_18:
	setp.ne.s32 	%p15, %r1, 0;
	setp.eq.s32 	%p16, %r2, 0;
	or.pred  	%p17, %p15, %p16;
	@%p17 bra 	$L__BB0_23;
	setp.ne.s32 	%p23, %r3, 0;
	sub.s32 	%r34, %r7, %r11;
	add.s32 	%r35, %r34, %r4;
	mul.wide.s32 	%rd9, %r35, 4;
	add.s64 	%rd3, %rd1, %rd9;
	ld.global.f32 	%f7, [%rd3];
	st.shared.f32 	[%r9], %f7;
	@%p23 bra 	$L__BB0_21;
	ld.global.f32 	%f9, [%rd3+-4];
	st.shared.f32 	[_ZZ22meanFilterSharedKernelPfS_iiE9sharedmem], %f9;
	bra.uni 	$L__BB0_28;
$L__BB0_21:
	setp.ne.s32 	%p24, %r3, 3;
	@%p24 bra 	$L__BB0_28;
	ld.global.f32 	%f8, [%rd3+4];
	st.shared.f32 	[_ZZ22meanFilterSharedKernelPfS_iiE9sharedmem+120], %f8;
	bra.uni 	$L__BB0_28;
$L__BB0_23:
	setp.ne.s32 	%p18, %r1, 3;
	add.s32 	%r33, %r12, -1;
	setp.ge.s32 	%p19, %r2, %r33;
	or.pred  	%p20, %p18, %p19;
	@%p20 bra 	$L__BB0_28;
	setp.ne.s32 	%p21, %r3, 3;
	mul.wide.s32 	%rd8, %r11, 4;
	add.s64 	%rd4, %rd2, %rd8;
	ld.global.f32 	%f4, [%rd4];
	st.shared.f32 	[%r6+44], %f4;
	@%p21 bra 	$L__BB0_26;
	ld.global.f32 	%f6, [%rd4+4];
	st.shared.f32 	[_ZZ22meanFilterSharedKernelPfS_iiE9sharedmem+140], %f6;
	bra.uni 	$L__BB0_28;
$L__BB0_26:
	setp.ne.s32 	%p22, %r3, 0;
	@%p22 bra 	$L__BB0_28;
	ld.global.f32 	%f5, [%rd4+-4];
	st.shared.f32 	[_ZZ22meanFilterSharedKernelPfS_iiE9sharedmem+20], %f5;
$L__BB0_28:
	bar.sync 	0;
	ld.shared.f32 	%f10, [%r10+-24];
	ld.shared.f32 	%f11, [%r10];
	ld.shared.f32 	%f12, [%r10+24];
	ld.shared.f32 	%f13, [%r10+-20];
	ld.shared.f32 	%f14, [%r10+4];
	ld.shared.f32 	%f15, [%r10+28];
	ld.shared.f32 	%f16, [%r10+-16];
	ld.shared.f32 	%f17, [%r10+8];
	ld.shared.f32 	%f18, [%r10+32];
	add.f32 	%f19, %f10, 0f00000000;
	add.f32 	%f20, %f19, %f11;
	add.f32 	%f21, %f20, %f12;
	add.f32 	%f22, %f21, %f13;
	add.f32 	%f23, %f22, %f14;
	add.f32 	%f24, %f23, %f15;
	add.f32 	%f25, %f24, %f16;
	add.f32 	%f26, %f25, %f17;
	add.f32 	%f27, %f26, %f18;
	cvta.to.global.u64 	%rd10, %rd5;
	div.rn.f32 	%f28, %f27, 0f41100000;
	add.s64 	%rd12, %rd10, %rd7;
	st.global.f32 	[%rd12], %f28;
	ret;

}


// ===== COMPILED SASS (sm_100) =====

	.target	sm_100

	.elftype	@"ET_EXEC"


//--------------------- .note.nv.tkinfo           --------------------------
	.section	.note.nv.tkinfo,"",@"SHT_NOTE"
	.sectionflags	@"SHF_NOTE_NV_TKINFO"
	.tkinfo
        /*0018*/ 	.word	0x00000002
        /*0030*/ 	.string	""
        /*0030*/ 	.string	"ptxas"
        /*0030*/ 	.string	"Cuda compilation tools, release 13.0, V13.0.88"
        /*0030*/ 	.string	"Build cuda_13.0.r13.0/compiler.36424714_0"
        /*0030*/ 	.string	"-arch sm_100 -m 64 "



//--------------------- .note.nv.cuinfo           --------------------------
	.section	.note.nv.cuinfo,"",@"SHT_NOTE"
	.sectionflags	@"SHF_NOTE_NV_CUINFO"
        /*0018*/ 	.short	0x0002
        /*001a*/ 	.short	0x0064
        /*001c*/ 	.short	0x0082
	.zero		2


//--------------------- .nv.info                  --------------------------
	.section	.nv.info,"",@"SHT_CUDA_INFO"
	.align	4


	//----- nvinfo : EIATTR_REGCOUNT
	.align		4
        /*0000*/ 	.byte	0x04, 0x2f
        /*0002*/ 	.short	(.L_1 - .L_0)
	.align		4
.L_0:
        /*0004*/ 	.word	index@(_Z22meanFilterSharedKernelPfS_ii)
        /*0008*/ 	.word	0x00000016


	//----- nvinfo : EIATTR_FRAME_SIZE
	.align		4
.L_1:
        /*000c*/ 	.byte	0x04, 0x11
        /*000e*/ 	.short	(.L_3 - .L_2)
	.align		4
.L_2:
        /*0010*/ 	.word	index@($__internal_0_$__cuda_sm3x_div_rn_noftz_f32_slowpath)
        /*0014*/ 	.word	0x00000000


	//----- nvinfo : EIATTR_FRAME_SIZE
	.align		4
.L_3:
        /*0018*/ 	.byte	0x04, 0x11
        /*001a*/ 	.short	(.L_5 - .L_4)
	.align		4
.L_4:
        /*001c*/ 	.word	index@(_Z22meanFilterSharedKernelPfS_ii)
        /*0020*/ 	.word	0x00000000


	//----- nvinfo : EIATTR_MIN_STACK_SIZE
	.align		4
.L_5:
        /*0024*/ 	.byte	0x04, 0x12
        /*0026*/ 	.short	(.L_7 - .L_6)
	.align		4
.L_6:
        /*0028*/ 	.word	index@(_Z22meanFilterSharedKernelPfS_ii)
        /*002c*/ 	.word	0x00000000
.L_7:


//--------------------- .nv.compat                --------------------------
	.section	.nv.compat,"",@"SHT_CUDA_COMPAT_INFO"
	.align	4
        /*0000*/ 	.byte	0x02, 0x09, 0x00, 0x00, 0x02, 0x02, 0x01, 0x00, 0x02, 0x05, 0x05, 0x00, 0x03, 0x07, 0x01, 0x01
        /*0010*/ 	.byte	0x02, 0x03, 0x00, 0x00, 0x02, 0x06, 0x01, 0x00, 0x04, 0x0b, 0x08, 0x00, 0x01, 0x00, 0x00, 0x00
        /*0020*/ 	.byte	0x00, 0x00, 0x00, 0x00


//--------------------- .nv.info._Z22meanFilterSharedKernelPfS_ii --------------------------
	.section	.nv.info._Z22meanFilterSharedKernelPfS_ii,"",@"SHT_CUDA_INFO"
	.sectionflags	@""
	.align	4


	//----- nvinfo : EIATTR_CUDA_API_VERSION
	.align		4
        /*0000*/ 	.byte	0x04, 0x37
        /*0002*/ 	.short	(.L_9 - .L_8)
.L_8:
        /*0004*/ 	.word	0x00000082


	//----- nvinfo : EIATTR_KPARAM_INFO
	.align		4
.L_9:
        /*0008*/ 	.byte	0x04, 0x17
        /*000a*/ 	.short	(.L_11 - .L_10)
.L_10:
        /*000c*/ 	.word	0x00000000
        /*0010*/ 	.short	0x0003
        /*0012*/ 	.short	0x0014
        /*0014*/ 	.byte	0x00, 0xf0, 0x11, 0x00


	//----- nvinfo : EIATTR_KPARAM_INFO
	.align		4
.L_11:
        /*0018*/ 	.byte	0x04, 0x17
        /*001a*/ 	.short	(.L_13 - .L_12)
.L_12:
        /*001c*/ 	.word	0x00000000
        /*0020*/ 	.short	0x0002
        /*0022*/ 	.short	0x0010
        /*0024*/ 	.byte	0x00, 0xf0, 0x11, 0x00


	//----- nvinfo : EIATTR_KPARAM_INFO
	.align		4
.L_13:
        /*0028*/ 	.byte	0x04, 0x17
        /*002a*/ 	.short	(.L_15 - .L_14)
.L_14:
        /*002c*/ 	.word	0x00000000
        /*0030*/ 	.short	0x0001
        /*0032*/ 	.short	0x0008
        /*0034*/ 	.byte	0x00, 0xf5, 0x21, 0x00


	//----- nvinfo : EIATTR_KPARAM_INFO
	.align		4
.L_15:
        /*0038*/ 	.byte	0x04, 0x17
        /*003a*/ 	.short	(.L_17 - .L_16)
.L_16:
        /*003c*/ 	.word	0x00000000
        /*0040*/ 	.short	0x0000
        /*0042*/ 	.short	0x0000
        /*0044*/ 	.byte	0x00, 0xf5, 0x21, 0x00


	//----- nvinfo : EIATTR_SPARSE_MMA_MASK
	.align		4
.L_17:
        /*0048*/ 	.byte	0x03, 0x50
        /*004a*/ 	.short	0x0000


	//----- nvinfo : EIATTR_MAXREG_COUNT
	.align		4
        /*004c*/ 	.byte	0x03, 0x1b
        /*004e*/ 	.short	0x00ff


	//----- nvinfo : EIATTR_NUM_BARRIERS
	.align		4
        /*0050*/ 	.byte	0x02, 0x4c
        /*0052*/ 	.byte	0x01
	.zero		1


	//----- nvinfo : EIATTR_MERCURY_ISA_VERSION
	.align		4
        /*0054*/ 	.byte	0x03, 0x5f
        /*0056*/ 	.short	0x0101


	//----- nvinfo : EIATTR_VRC_CTA_INIT_COUNT
	.align		4
        /*0058*/ 	.byte	0x02, 0x4a
	.zero		1
	.zero		1


	//----- nvinfo : EIATTR_EXIT_INSTR_OFFSETS
	.align		4
        /*005c*/ 	.byte	0x04, 0x1c
        /*005e*/ 	.short	(.L_19 - .L_18)


	//   ....[0]....
.L_18:
        /*0060*/ 	.word	0x00000810


	//----- nvinfo : EIATTR_CRS_STACK_SIZE
	.align		4
.L_19:
        /*0064*/ 	.byte	0x04, 0x1e
        /*0066*/ 	.short	(.L_21 - .L_20)
.L_20:
        /*0068*/ 	.word	0x00000000


	//----- nvinfo : EIATTR_CBANK_PARAM_SIZE
	.align		4
.L_21:
        /*006c*/ 	.byte	0x03, 0x19
        /*006e*/ 	.short	0x0018


	//----- nvinfo : EIATTR_PARAM_CBANK
	.align		4
        /*0070*/ 	.byte	0x04, 0x0a
        /*0072*/ 	.short	(.L_23 - .L_22)
	.align		4
.L_22:
        /*0074*/ 	.word	index@(.nv.constant0._Z22meanFilterSharedKernelPfS_ii)
        /*0078*/ 	.short	0x0380
        /*007a*/ 	.short	0x0018


	//----- nvinfo : EIATTR_SW_WAR
	.align		4
.L_23:
        /*007c*/ 	.byte	0x04, 0x36
        /*007e*/ 	.short	(.L_25 - .L_24)
.L_24:
        /*0080*/ 	.word	0x00000008
.L_25:


//--------------------- .nv.callgraph             --------------------------
	.section	.nv.callgraph,"",@"SHT_CUDA_CALLGRAPH"
	.align	4
	.sectionentsize	8
	.align		4
        /*0000*/ 	.word	0x00000000
	.align		4
        /*0004*/ 	.word	0xffffffff
	.align		4
        /*0008*/ 	.word	0x00000000
	.align		4
        /*000c*/ 	.word	0xfffffffe
	.align		4
        /*0010*/ 	.word	0x00000000
	.align		4
        /*0014*/ 	.word	0xfffffffd
	.align		4
        /*0018*/ 	.word	0x00000000
	.align		4
        /*001c*/ 	.word	0xfffffffc


//--------------------- .text._Z22meanFilterSharedKernelPfS_ii --------------------------
	.section	.text._Z22meanFilterSharedKernelPfS_ii,"ax",@progbits
	.align	128
        .global         _Z22meanFilterSharedKernelPfS_ii
        .type           _Z22meanFilterSharedKernelPfS_ii,@function
        .size           _Z22meanFilterSharedKernelPfS_ii,(.L_x_25 - _Z22meanFilterSharedKernelPfS_ii)
        .other          _Z22meanFilterSharedKernelPfS_ii,@"STO_CUDA_ENTRY STV_DEFAULT"
_Z22meanFilterSharedKernelPfS_ii:
.text._Z22meanFilterSharedKernelPfS_ii:
[----:B------:R-:W-:Y:S01]  /*0000*/  LDC R1, c[0x0][0x37c] ;  /* 0x0000df00ff017b82 */ /* 0x000fe20000000800 */
[----:B------:R-:W0:Y:S01]  /*0010*/  S2R R14, SR_TID.X ;  /* 0x00000000000e7919 */ /* 0x000e220000002100 */
[----:B------:R-:W-:-:S06]  /*0020*/  MOV R4, 0x400 ;  /* 0x0000040000047802 */ /* 0x000fcc0000000f00 */
[----:B------:R-:W1:Y:S01]  /*0030*/  LDC R8, c[0x0][0x364] ;  /* 0x0000d900ff087b82 */ /* 0x000e620000000800 */
[----:B------:R-:W2:Y:S01]  /*0040*/  LDCU.64 UR6, c[0x0][0x358] ;  /* 0x00006b00ff0677ac */ /* 0x000ea20008000a00 */
[----:B------:R-:W3:Y:S01]  /*0050*/  S2R R3, SR_CgaCtaId ;  /* 0x0000000000037919 */ /* 0x000ee20000008800 */
[----:B------:R-:W-:Y:S01]  /*0060*/  BSSY.RECONVERGENT B0, `(.L_x_0) ;  /* 0x000000f000007945 */ /* 0x000fe20003800200 */
[----:B------:R-:W1:Y:S04]  /*0070*/  S2R R17, SR_TID.Y ;  /* 0x0000000000117919 */ /* 0x000e680000002200 */
[----:B------:R-:W1:Y:S08]  /*0080*/  S2UR UR4, SR_CTAID.Y ;  /* 0x00000000000479c3 */ /* 0x000e700000002600 */
[----:B------:R-:W4:Y:S08]  /*0090*/  S2UR UR5, SR_CTAID.X ;  /* 0x00000000000579c3 */ /* 0x000f300000002500 */
[----:B------:R-:W4:Y:S01]  /*00a0*/  LDC R9, c[0x0][0x360] ;  /* 0x0000d800ff097b82 */ /* 0x000f220000000800 */
[----:B0-----:R-:W-:-:S02]  /*00b0*/  ISETP.NE.AND P2, PT, R14, RZ, PT ;  /* 0x000000ff0e00720c */ /* 0x001fc40003f45270 */
[----:B---3--:R-:W-:Y:S01]  /*00c0*/  LEA R4, R3, R4, 0x18 ;  /* 0x0000000403047211 */ /* 0x008fe200078ec0ff */
[----:B-1----:R-:W-:Y:S01]  /*00d0*/  IMAD R8, R8, UR4, R17 ;  /* 0x0000000408087c24 */ /* 0x002fe2000f8e0211 */
[----:B------:R-:W-:-:S03]  /*00e0*/  ISETP.NE.AND P1, PT, R17, RZ, PT ;  /* 0x000000ff1100720c */ /* 0x000fc60003f25270 */
[----:B------:R-:W-:-:S06]  /*00f0*/  IMAD R10, R17, 0x4, R4 ;  /* 0x00000004110a7824 */ /* 0x000fcc00078e0204 */
[----:B------:R0:W-:Y:S01]  /*0100*/  @!P2 STS [R10+0x4], RZ ;  /* 0x000004ff0a00a388 */ /* 0x0001e20000000800 */
[----:B----4-:R-:W-:Y:S01]  /*0110*/  IMAD R9, R9, UR5, R14 ;  /* 0x0000000509097c24 */ /* 0x010fe2000f8e020e */
[----:B0-2---:R-:W-:Y:S06]  /*0120*/  @!P2 BRA `(.L_x_1) ;  /* 0x000000000008a947 */ /* 0x005fec0003800000 */
[----:B------:R-:W-:-:S13]  /*0130*/  ISETP.NE.AND P0, PT, R14, 0x3, PT ;  /* 0x000000030e00780c */ /* 0x000fda0003f05270 */
[----:B------:R0:W-:Y:S02]  /*0140*/  @!P0 STS [R10+0x7c], RZ ;  /* 0x00007cff0a008388 */ /* 0x0001e40000000800 */
.L_x_1:
[----:B------:R-:W-:Y:S05]  /*0150*/  BSYNC.RECONVERGENT B0 ;  /* 0x0000000000007941 */ /* 0x000fea0003800200 */
.L_x_0:
[----:B------:R-:W-:Y:S01]  /*0160*/  BSSY.RECONVERGENT B0, `(.L_x_2) ;  /* 0x0000011000007945 */ /* 0x000fe20003800200 */
[----:B------:R-:W-:-:S03]  /*0170*/  IMAD R11, R14, 0x18, R4 ;  /* 0x000000180e0b7824 */ /* 0x000fc600078e0204 */
[----:B------:R-:W-:Y:S05]  /*0180*/  @P1 BRA `(.L_x_3) ;  /* 0x00000000001c1947 */ /* 0x000fea0003800000 */
[----:B------:R3:W-:Y:S04]  /*0190*/  STS [R11+0x18], RZ ;  /* 0x000018ff0b007388 */ /* 0x0007e80000000800 */
[----:B------:R3:W-:Y:S01]  /*01a0*/  @!P2 STS [R4], RZ ;  /* 0x000000ff0400a388 */ /* 0x0007e20000000800 */
[----:B------:R-:W-:Y:S05]  /*01b0*/  @!P2 BRA `(.L_x_4) ;  /* 0x00000000002ca947 */ /* 0x000fea0003800000 */
[----:B------:R-:W-:-:S13]  /*01c0*/  ISETP.NE.AND P0, PT, R14, 0x3, PT ;  /* 0x000000030e00780c */ /* 0x000fda0003f05270 */
[----:B------:R-:W-:Y:S05]  /*01d0*/  @P0 BRA `(.L_x_4) ;  /* 0x0000000000240947 */ /* 0x000fea0003800000 */
[----:B------:R4:W-:Y:S01]  /*01e0*/  STS [R4+0x78], RZ ;  /* 0x000078ff04007388 */ /* 0x0009e20000000800 */
[----:B------:R-:W-:Y:S05]  /*01f0*/  BRA `(.L_x_4) ;  /* 0x00000000001c7947 */ /* 0x000fea0003800000 */
.L_x_3:
[----:B------:R-:W-:-:S13]  /*0200*/  ISETP.NE.AND P0, PT, R17, 0x3, PT ;  /* 0x000000031100780c */ /* 0x000fda0003f05270 */
[----:B------:R-:W-:Y:S05]  /*0210*/  @P0 BRA `(.L_x_4) ;  /* 0x0000000000140947 */ /* 0x000fea0003800000 */
[----:B------:R-:W-:Y:S01]  /*0220*/  ISETP.NE.AND P0, PT, R14, 0x3, PT ;  /* 0x000000030e00780c */ /* 0x000fe20003f05270 */
[----:B------:R1:W-:-:S12]  /*0230*/  STS [R11+0x2c], RZ ;  /* 0x00002cff0b007388 */ /* 0x0003d80000000800 */
[----:B------:R1:W-:Y:S01]  /*0240*/  @!P0 STS [R4+0x8c], RZ ;  /* 0x00008cff04008388 */ /* 0x0003e20000000800 */
[----:B------:R-:W-:Y:S05]  /*0250*/  @!P0 BRA `(.L_x_4) ;  /* 0x0000000000048947 */ /* 0x000fea0003800000 */
[----:B------:R2:W-:Y:S02]  /*0260*/  @!P2 STS [R4+0x14], RZ ;  /* 0x000014ff0400a388 */ /* 0x0005e40000000800 */
.L_x_4:
[----:B------:R-:W-:Y:S05]  /*0270*/  BSYNC.RECONVERGENT B0 ;  /* 0x0000000000007941 */ /* 0x000fea0003800200 */
.L_x_2:
[----:B------:R-:W5:Y:S01]  /*0280*/  LDC R19, c[0x0][0x390] ;  /* 0x0000e400ff137b82 */ /* 0x000f620000000800 */
[----:B------:R-:W-:-:S04]  /*0290*/  ISETP.GE.AND P1, PT, R9, 0x1, PT ;  /* 0x000000010900780c */ /* 0x000fc80003f26270 */
[----:B------:R-:W-:-:S03]  /*02a0*/  ISETP.NE.OR P1, PT, R14, RZ, !P1 ;  /* 0x000000ff0e00720c */ /* 0x000fc60004f25670 */
[----:B------:R-:W0:Y:S01]  /*02b0*/  LDC.64 R2, c[0x0][0x380] ;  /* 0x0000e000ff027b82 */ /* 0x000e220000000a00 */
[----:B-----5:R-:W-:-:S04]  /*02c0*/  IMAD R5, R8, R19, R9 ;  /* 0x0000001308057224 */ /* 0x020fc800078e0209 */
[----:B0-----:R-:W-:-:S05]  /*02d0*/  IMAD.WIDE R6, R5, 0x4, R2 ;  /* 0x0000000405067825 */ /* 0x001fca00078e0202 */
[----:B------:R-:W5:Y:S04]  /*02e0*/  LDG.E R13, desc[UR6][R6.64] ;  /* 0x00000006060d7981 */ /* 0x000f68000c1e1900 */
[----:B------:R-:W3:Y:S01]  /*02f0*/  @!P1 LDG.E R15, desc[UR6][R6.64+-0x4] ;  /* 0xfffffc06060f9981 */ /* 0x000ee2000c1e1900 */
[C---:B------:R-:W-:Y:S01]  /*0300*/  IMAD R0, R17.reuse, 0x4, R11 ;  /* 0x0000000411007824 */ /* 0x040fe200078e020b */
[----:B------:R-:W-:Y:S01]  /*0310*/  ISETP.NE.AND P0, PT, R8, RZ, PT ;  /* 0x000000ff0800720c */ /* 0x000fe20003f05270 */
[----:B------:R-:W-:Y:S03]  /*0320*/  BSSY.RECONVERGENT B0, `(.L_x_5) ;  /* 0x000000b000007945 */ /* 0x000fe60003800200 */
[----:B------:R-:W-:Y:S01]  /*0330*/  ISETP.NE.OR P0, PT, R17, RZ, !P0 ;  /* 0x000000ff1100720c */ /* 0x000fe20004705670 */
[----:B-----5:R0:W-:Y:S04]  /*0340*/  STS [R0+0x1c], R13 ;  /* 0x00001c0d00007388 */ /* 0x0201e80000000800 */
[----:B---3--:R0:W-:Y:S01]  /*0350*/  @!P1 STS [R10+0x4], R15 ;  /* 0x0000040f0a009388 */ /* 0x0081e20000000800 */
[----:B------:R-:W-:Y:S07]  /*0360*/  @!P1 BRA `(.L_x_6) ;  /* 0x0000000000189947 */ /* 0x000fee0003800000 */
[----:B------:R-:W-:-:S05]  /*0370*/  VIADD R12, R19, 0xffffffff ;  /* 0xffffffff130c7836 */ /* 0x000fca0000000000 */
[----:B------:R-:W-:-:S04]  /*0380*/  ISETP.GE.AND P1, PT, R9, R12, PT ;  /* 0x0000000c0900720c */ /* 0x000fc80003f26270 */
[----:B------:R-:W-:-:S13]  /*0390*/  ISETP.NE.OR P1, PT, R14, 0x3, P1 ;  /* 0x000000030e00780c */ /* 0x000fda0000f25670 */
[----:B------:R-:W-:Y:S05]  /*03a0*/  @P1 BRA `(.L_x_6) ;  /* 0x0000000000081947 */ /* 0x000fea0003800000 */
[----:B0-----:R-:W3:Y:S04]  /*03b0*/  LDG.E R13, desc[UR6][R6.64+0x4] ;  /* 0x00000406060d7981 */ /* 0x001ee8000c1e1900 */
[----:B---3--:R3:W-:Y:S02]  /*03c0*/  STS [R10+0x7c], R13 ;  /* 0x00007c0d0a007388 */ /* 0x0087e40000000800 */
.L_x_6:
[----:B------:R-:W-:Y:S05]  /*03d0*/  BSYNC.RECONVERGENT B0 ;  /* 0x0000000000007941 */ /* 0x000fea0003800200 */
.L_x_5:
[----:B------:R-:W-:Y:S04]  /*03e0*/  BSSY.RECONVERGENT B0, `(.L_x_7) ;  /* 0x000001e000007945 */ /* 0x000fe80003800200 */
[----:B------:R-:W-:Y:S05]  /*03f0*/  @P0 BRA `(.L_x_8) ;  /* 0x0000000000340947 */ /* 0x000fea0003800000 */
[----:B------:R-:W-:-:S04]  /*0400*/  IMAD R8, R8, R19, -R19 ;  /* 0x0000001308087224 */ /* 0x000fc800078e0a13 */
[----:B------:R-:W-:-:S04]  /*0410*/  IMAD.IADD R9, R9, 0x1, R8 ;  /* 0x0000000109097824 */ /* 0x000fc800078e0208 */
[----:B------:R-:W-:-:S05]  /*0420*/  IMAD.WIDE R2, R9, 0x4, R2 ;  /* 0x0000000409027825 */ /* 0x000fca00078e0202 */
[----:B------:R-:W5:Y:S04]  /*0430*/  LDG.E R6, desc[UR6][R2.64] ;  /* 0x0000000602067981 */ /* 0x000f68000c1e1900 */
[----:B------:R-:W2:Y:S04]  /*0440*/  @!P2 LDG.E R7, desc[UR6][R2.64+-0x4] ;  /* 0xfffffc060207a981 */ /* 0x000ea8000c1e1900 */
[----:B-----5:R0:W-:Y:S04]  /*0450*/  STS [R11+0x18], R6 ;  /* 0x000018060b007388 */ /* 0x0201e80000000800 */
[----:B--2---:R0:W-:Y:S01]  /*0460*/  @!P2 STS [R4], R7 ;  /* 0x000000070400a388 */ /* 0x0041e20000000800 */
[----:B------:R-:W-:Y:S05]  /*0470*/  @!P2 BRA `(.L_x_9) ;  /* 0x000000000050a947 */ /* 0x000fea0003800000 */
[----:B------:R-:W-:-:S13]  /*0480*/  ISETP.NE.AND P0, PT, R14, 0x3, PT ;  /* 0x000000030e00780c */ /* 0x000fda0003f05270 */
[----:B------:R-:W-:Y:S05]  /*0490*/  @P0 BRA `(.L_x_9) ;  /* 0x0000000000480947 */ /* 0x000fea0003800000 */
[----:B------:R-:W2:Y:S04]  /*04a0*/  LDG.E R3, desc[UR6][R2.64+0x4] ;  /* 0x0000040602037981 */ /* 0x000ea8000c1e1900 */
[----:B--2---:R2:W-:Y:S01]  /*04b0*/  STS [R4+0x78], R3 ;  /* 0x0000780304007388 */ /* 0x0045e20000000800 */
[----:B------:R-:W-:Y:S05]  /*04c0*/  BRA `(.L_x_9) ;  /* 0x00000000003c7947 */ /* 0x000fea0003800000 */
.L_x_8:
[----:B------:R-:W5:Y:S02]  /*04d0*/  LDCU UR4, c[0x0][0x394] ;  /* 0x00007280ff0477ac */ /* 0x000f640008000800 */
[----:B-----5:R-:W-:-:S06]  /*04e0*/  UIADD3 UR4, UPT, UPT, UR4, -0x1, URZ ;  /* 0xffffffff04047890 */ /* 0x020fcc000fffe0ff */
[----:B------:R-:W-:-:S04]  /*04f0*/  ISETP.GE.AND P0, PT, R8, UR4, PT ;  /* 0x0000000408007c0c */ /* 0x000fc8000bf06270 */
[----:B------:R-:W-:-:S13]  /*0500*/  ISETP.NE.OR P0, PT, R17, 0x3, P0 ;  /* 0x000000031100780c */ /* 0x000fda0000705670 */
[----:B------:R-:W-:Y:S05]  /*0510*/  @P0 BRA `(.L_x_9) ;  /* 0x0000000000280947 */ /* 0x000fea0003800000 */
[----:B------:R-:W-:Y:S01]  /*0520*/  ISETP.NE.AND P0, PT, R14, 0x3, PT ;  /* 0x000000030e00780c */ /* 0x000fe20003f05270 */
[----:B------:R-:W-:-:S05]  /*0530*/  IMAD.WIDE R6, R19, 0x4, R6 ;  /* 0x0000000413067825 */ /* 0x000fca00078e0206 */
[----:B------:R-:W5:Y:S07]  /*0540*/  LDG.E R2, desc[UR6][R6.64] ;  /* 0x0000000606027981 */ /* 0x000f6e000c1e1900 */
[----:B------:R-:W2:Y:S04]  /*0550*/  @!P0 LDG.E R3, desc[UR6][R6.64+0x4] ;  /* 0x0000040606038981 */ /* 0x000ea8000c1e1900 */
[----:B-----5:R0:W-:Y:S04]  /*0560*/  STS [R11+0x2c], R2 ;  /* 0x00002c020b007388 */ /* 0x0201e80000000800 */
[----:B--2---:R0:W-:Y:S01]  /*0570*/  @!P0 STS [R4+0x8c], R3 ;  /* 0x00008c0304008388 */ /* 0x0041e20000000800 */
[----:B------:R-:W-:Y:S05]  /*0580*/  @!P0 BRA `(.L_x_9) ;  /* 0x00000000000c8947 */ /* 0x000fea0003800000 */
[----:B------:R-:W-:Y:S05]  /*0590*/  @P2 BRA `(.L_x_9) ;  /* 0x0000000000082947 */ /* 0x000fea0003800000 */
[----:B------:R-:W2:Y:S04]  /*05a0*/  LDG.E R7, desc[UR6][R6.64+-0x4] ;  /* 0xfffffc0606077981 */ /* 0x000ea8000c1e1900 */
[----:B--2---:R2:W-:Y:S02]  /*05b0*/  STS [R4+0x14], R7 ;  /* 0x0000140704007388 */ /* 0x0045e40000000800 */
.L_x_9:
[----:B------:R-:W-:Y:S05]  /*05c0*/  BSYNC.RECONVERGENT B0 ;  /* 0x0000000000007941 */ /* 0x000fea0003800200 */
.L_x_7:
[----:B------:R-:W-:Y:S06]  /*05d0*/  BAR.SYNC.DEFER_BLOCKING 0x0 ;  /* 0x0000000000007b1d */ /* 0x000fec0000010000 */
[----:B------:R-:W-:Y:S01]  /*05e0*/  BSSY.RECONVERGENT B1, `(.L_x_10) ;  /* 0x000001f000017945 */ /* 0x000fe20003800200 */
[----:B0-----:R-:W0:Y:S04]  /*05f0*/  LDS R2, [R0] ;  /* 0x0000000000027984 */ /* 0x001e280000000800 */
[----:B--2---:R-:W2:Y:S04]  /*0600*/  LDS R3, [R0+0x18] ;  /* 0x0000180000037984 */ /* 0x004ea80000000800 */
[----:B-1--4-:R-:W1:Y:S04]  /*0610*/  LDS R4, [R0+0x30] ;  /* 0x0000300000047984 */ /* 0x012e680000000800 */
[----:B------:R-:W4:Y:S04]  /*0620*/  LDS R6, [R0+0x4] ;  /* 0x0000040000067984 */ /* 0x000f280000000800 */
[----:B------:R-:W5:Y:S04]  /*0630*/  LDS R7, [R0+0x1c] ;  /* 0x00001c0000077984 */ /* 0x000f680000000800 */
[----:B------:R-:W5:Y:S04]  /*0640*/  LDS R8, [R0+0x34] ;  /* 0x0000340000087984 */ /* 0x000f680000000800 */
[----:B------:R-:W5:Y:S04]  /*0650*/  LDS R9, [R0+0x8] ;  /* 0x0000080000097984 */ /* 0x000f680000000800 */
[----:B---3--:R-:W3:Y:S04]  /*0660*/  LDS R10, [R0+0x20] ;  /* 0x00002000000a7984 */ /* 0x008ee80000000800 */
[----:B------:R-:W3:Y:S01]  /*0670*/  LDS R11, [R0+0x38] ;  /* 0x00003800000b7984 */ /* 0x000ee20000000800 */
[----:B0-----:R-:W-:-:S04]  /*0680*/  FADD R2, RZ, R2 ;  /* 0x00000002ff027221 */ /* 0x001fc80000000000 */
[----:B--2---:R-:W-:Y:S01]  /*0690*/  FADD R3, R3, R2 ;  /* 0x0000000203037221 */ /* 0x004fe20000000000 */
[----:B------:R-:W-:-:S03]  /*06a0*/  IMAD.MOV.U32 R2, RZ, RZ, 0x41100000 ;  /* 0x41100000ff027424 */ /* 0x000fc600078e00ff */
[----:B-1----:R-:W-:-:S04]  /*06b0*/  FADD R3, R4, R3 ;  /* 0x0000000304037221 */ /* 0x002fc80000000000 */
[----:B----4-:R-:W-:Y:S01]  /*06c0*/  FADD R6, R6, R3 ;  /* 0x0000000306067221 */ /* 0x010fe20000000000 */
[----:B------:R-:W-:-:S03]  /*06d0*/  IMAD.MOV.U32 R3, RZ, RZ, 0x3de38e39 ;  /* 0x3de38e39ff037424 */ /* 0x000fc600078e00ff */
[----:B-----5:R-:W-:Y:S01]  /*06e0*/  FADD R7, R7, R6 ;  /* 0x0000000607077221 */ /* 0x020fe20000000000 */
[----:B------:R-:W-:-:S03]  /*06f0*/  FFMA R2, R3, -R2, 1 ;  /* 0x3f80000003027423 */ /* 0x000fc60000000802 */
[----:B------:R-:W-:Y:S01]  /*0700*/  FADD R8, R8, R7 ;  /* 0x0000000708087221 */ /* 0x000fe20000000000 */
[----:B------:R-:W-:-:S03]  /*0710*/  FFMA R3, R2, R3, 0.11111111193895339966 ;  /* 0x3de38e3902037423 */ /* 0x000fc60000000003 */
[----:B------:R-:W-:-:S04]  /*0720*/  FADD R9, R9, R8 ;  /* 0x0000000809097221 */ /* 0x000fc80000000000 */
[----:B---3--:R-:W-:-:S04]  /*0730*/  FADD R10, R10, R9 ;  /* 0x000000090a0a7221 */ /* 0x008fc80000000000 */
[----:B------:R-:W-:-:S04]  /*0740*/  FADD R0, R11, R10 ;  /* 0x0000000a0b007221 */ /* 0x000fc80000000000 */
[----:B------:R-:W0:Y:S01]  /*0750*/  FCHK P0, R0, 9 ;  /* 0x4110000000007902 */ /* 0x000e220000000000 */
[----:B------:R-:W-:-:S04]  /*0760*/  FFMA R2, R0, R3, RZ ;  /* 0x0000000300027223 */ /* 0x000fc800000000ff */
[----:B------:R-:W-:-:S04]  /*0770*/  FFMA R4, R2, -9, R0 ;  /* 0xc110000002047823 */ /* 0x000fc80000000000 */
[----:B------:R-:W-:Y:S01]  /*0780*/  FFMA R7, R3, R4, R2 ;  /* 0x0000000403077223 */ /* 0x000fe20000000002 */
[----:B0-----:R-:W-:Y:S06]  /*0790*/  @!P0 BRA `(.L_x_11) ;  /* 0x00000000000c8947 */ /* 0x001fec0003800000 */
[----:B------:R-:W-:-:S07]  /*07a0*/  MOV R2, 0x7c0 ;  /* 0x000007c000027802 */ /* 0x000fce0000000f00 */
[----:B------:R-:W-:Y:S05]  /*07b0*/  CALL.REL.NOINC `($__internal_0_$__cuda_sm3x_div_rn_noftz_f32_slowpath) ;  /* 0x0000000000187944 */ /* 0x000fea0003c00000 */
[----:B------:R-:W-:-:S07]  /*07c0*/  IMAD.MOV.U32 R7, RZ, RZ, R4 ;  /* 0x000000ffff077224 */ /* 0x000fce00078e0004 */
.L_x_11:
[----:B------:R-:W-:Y:S05]  /*07d0*/  BSYNC.RECONVERGENT B1 ;  /* 0x0000000000017941 */ /* 0x000fea0003800200 */
.L_x_10:
[----:B------:R-:W0:Y:S02]  /*07e0*/  LDC.64 R2, c[0x0][0x388] ;  /* 0x0000e200ff027b82 */ /* 0x000e240000000a00 */
[----:B0-----:R-:W-:-:S05]  /*07f0*/  IMAD.WIDE R2, R5, 0x4, R2 ;  /* 0x0000000405027825 */ /* 0x001fca00078e0202 */
[----:B------:R-:W-:Y:S01]  /*0800*/  STG.E desc[UR6][R2.64], R7 ;  /* 0x0000000702007986 */ /* 0x000fe2000c101906 */
[----:B------:R-:W-:Y:S05]  /*0810*/  EXIT ;  /* 0x000000000000794d */ /* 0x000fea0003800000 */
        .weak           $__internal_0_$__cuda_sm3x_div_rn_noftz_f32_slowpath
        .type           $__internal_0_$__cuda_sm3x_div_rn_noftz_f32_slowpath,@function
        .size           $__internal_0_$__cuda_sm3x_div_rn_noftz_f32_slowpath,(.L_x_25 - $__internal_0_$__cuda_sm3x_div_rn_noftz_f32_slowpath)
$__internal_0_$__cuda_sm3x_div_rn_noftz_f32_slowpath:
[--C-:B------:R-:W-:Y:S01]  /*0820*/  SHF.R.U32.HI R3, RZ, 0x17, R0.reuse ;  /* 0x00000017ff037819 */ /* 0x100fe20000011600 */
[----:B------:R-:W-:Y:S04]  /*0830*/  BSSY.RECONVERGENT B0, `(.L_x_12) ;  /* 0x000005c000007945 */ /* 0x000fe80003800200 */
[----:B------:R-:W-:Y:S01]  /*0840*/  BSSY.RELIABLE B2, `(.L_x_13) ;  /* 0x000001a000027945 */ /* 0x000fe20003800100 */
[----:B------:R-:W-:Y:S01]  /*0850*/  IMAD.MOV.U32 R4, RZ, RZ, R0 ;  /* 0x000000ffff047224 */ /* 0x000fe200078e0000 */
[----:B------:R-:W-:-:S05]  /*0860*/  LOP3.LUT R3, R3, 0xff, RZ, 0xc0, !PT ;  /* 0x000000ff03037812 */ /* 0x000fca00078ec0ff */
[----:B------:R-:W-:-:S05]  /*0870*/  VIADD R8, R3, 0xffffffff ;  /* 0xffffffff03087836 */ /* 0x000fca0000000000 */
[----:B------:R-:W-:-:S13]  /*0880*/  ISETP.GT.U32.OR P0, PT, R8, 0xfd, !PT ;  /* 0x000000fd0800780c */ /* 0x000fda0007f04470 */
[----:B------:R-:W-:Y:S01]  /*0890*/  @!P0 IMAD.MOV.U32 R6, RZ, RZ, RZ ;  /* 0x000000ffff068224 */ /* 0x000fe200078e00ff */
[----:B------:R-:W-:Y:S06]  /*08a0*/  @!P0 BRA `(.L_x_14) ;  /* 0x00000000004c8947 */ /* 0x000fec0003800000 */
[----:B------:R-:W-:-:S13]  /*08b0*/  FSETP.GTU.FTZ.AND P0, PT, |R0|, +INF , PT ;  /* 0x7f8000000000780b */ /* 0x000fda0003f1c200 */
[----:B------:R-:W-:Y:S05]  /*08c0*/  @P0 BREAK.RELIABLE B2 ;  /* 0x0000000000020942 */ /* 0x000fea0003800100 */
[----:B------:R-:W-:Y:S05]  /*08d0*/  @P0 BRA `(.L_x_15) ;  /* 0x0000000400400947 */ /* 0x000fea0003800000 */
[----:B------:R-:W-:-:S05]  /*08e0*/  HFMA2 R7, -RZ, RZ, 2.53125, 0 ;  /* 0x41100000ff077431 */ /* 0x000fca00000001ff */
[----:B------:R-:W-:-:S13]  /*08f0*/  LOP3.LUT P0, RZ, R7, 0x7fffffff, R4, 0xc8, !PT ;  /* 0x7fffffff07ff7812 */ /* 0x000fda000780c804 */
[----:B------:R-:W-:Y:S05]  /*0900*/  @!P0 BREAK.RELIABLE B2 ;  /* 0x0000000000028942 */ /* 0x000fea0003800100 */
[----:B------:R-:W-:Y:S05]  /*0910*/  @!P0 BRA `(.L_x_16) ;  /* 0x0000000400288947 */ /* 0x000fea0003800000 */
[----:B------:R-:W-:-:S13]  /*0920*/  LOP3.LUT P0, RZ, R4, 0x7fffffff, RZ, 0xc0, !PT ;  /* 0x7fffffff04ff7812 */ /* 0x000fda000780c0ff */
[----:B------:R-:W-:Y:S05]  /*0930*/  @!P0 BREAK.RELIABLE B2 ;  /* 0x0000000000028942 */ /* 0x000fea0003800100 */
[----:B------:R-:W-:Y:S05]  /*0940*/  @!P0 BRA `(.L_x_17) ;  /* 0x0000000400148947 */ /* 0x000fea0003800000 */
[----:B------:R-:W-:Y:S02]  /*0950*/  FSETP.NEU.FTZ.AND P0, PT, |R0|, +INF , PT ;  /* 0x7f8000000000780b */ /* 0x000fe40003f1d200 */
[----:B------:R-:W-:-:S04]  /*0960*/  LOP3.LUT P1, RZ, R7, 0x7fffffff, RZ, 0xc0, !PT ;  /* 0x7fffffff07ff7812 */ /* 0x000fc8000782c0ff */
[----:B------:R-:W-:-:S13]  /*0970*/  PLOP3.LUT P0, PT, P0, P1, PT, 0x2f, 0xf2 ;  /* 0x0000000000f2781c */ /* 0x000fda0000702577 */
[----:B------:R-:W-:Y:S05]  /*0980*/  @P0 BREAK.RELIABLE B2 ;  /* 0x0000000000020942 */ /* 0x000fea0003800100 */
[----:B------:R-:W-:Y:S05]  /*0990*/  @P0 BRA `(.L_x_18) ;  /* 0x0000000000f40947 */ /* 0x000fea0003800000 */
[----:B------:R-:W-:-:S13]  /*09a0*/  ISETP.GE.AND P0, PT, R8, RZ, PT ;  /* 0x000000ff0800720c */ /* 0x000fda0003f06270 */
[----:B------:R-:W-:Y:S02]  /*09b0*/  @P0 IMAD.MOV.U32 R6, RZ, RZ, RZ ;  /* 0x000000ffff060224 */ /* 0x000fe400078e00ff */
[----:B------:R-:W-:Y:S01]  /*09c0*/  @!P0 FFMA R4, R0, 1.84467440737095516160e+19, RZ ;  /* 0x5f80000000048823 */ /* 0x000fe200000000ff */
[----:B------:R-:W-:-:S07]  /*09d0*/  @!P0 IMAD.MOV.U32 R6, RZ, RZ, -0x40 ;  /* 0xffffffc0ff068424 */ /* 0x000fce00078e00ff */
.L_x_14:
[----:B------:R-:W-:Y:S05]  /*09e0*/  BSYNC.RELIABLE B2 ;  /* 0x0000000000027941 */ /* 0x000fea0003800100 */
.L_x_13:
[----:B------:R-:W-:Y:S01]  /*09f0*/  UMOV UR4, 0x41100000 ;  /* 0x4110000000047882 */ /* 0x000fe20000000000 */
[----:B------:R-:W-:Y:S01]  /*0a00*/  VIADD R3, R3, 0xffffff81 ;  /* 0xffffff8103037836 */ /* 0x000fe20000000000 */
[----:B------:R-:W-:Y:S01]  /*0a10*/  UIADD3 UR4, UPT, UPT, UR4, -0x1800000, URZ ;  /* 0xfe80000004047890 */ /* 0x000fe2000fffe0ff */
[----:B------:R-:W-:Y:S02]  /*0a20*/  BSSY.RECONVERGENT B2, `(.L_x_19) ;  /* 0x0000033000027945 */ /* 0x000fe40003800200 */
[----:B------:R-:W-:Y:S01]  /*0a30*/  IMAD R0, R3, -0x800000, R4 ;  /* 0xff80000003007824 */ /* 0x000fe200078e0204 */
[----:B------:R-:W-:Y:S02]  /*0a40*/  IADD3 R3, PT, PT, R6, -0x3, R3 ;  /* 0xfffffffd06037810 */ /* 0x000fe40007ffe003 */
[----:B------:R-:W-:-:S03]  /*0a50*/  FADD.FTZ R9, -RZ, -UR4 ;  /* 0x80000004ff097e21 */ /* 0x000fc60008010100 */
[----:B------:R-:W0:Y:S02]  /*0a60*/  MUFU.RCP R7, UR4 ;  /* 0x0000000400077d08 */ /* 0x000e240008001000 */
[----:B0-----:R-:W-:-:S04]  /*0a70*/  FFMA R8, R7, R9, 1 ;  /* 0x3f80000007087423 */ /* 0x001fc80000000009 */
[----:B------:R-:W-:-:S04]  /*0a80*/  FFMA R7, R7, R8, R7 ;  /* 0x0000000807077223 */ /* 0x000fc80000000007 */
[----:B------:R-:W-:-:S04]  /*0a90*/  FFMA R4, R0, R7, RZ ;  /* 0x0000000700047223 */ /* 0x000fc800000000ff */
[----:B------:R-:W-:-:S04]  /*0aa0*/  FFMA R8, R9, R4, R0 ;  /* 0x0000000409087223 */ /* 0x000fc80000000000 */
[----:B------:R-:W-:-:S04]  /*0ab0*/  FFMA R8, R7, R8, R4 ;  /* 0x0000000807087223 */ /* 0x000fc80000000004 */
[----:B------:R-:W-:-:S04]  /*0ac0*/  FFMA R9, R9, R8, R0 ;  /* 0x0000000809097223 */ /* 0x000fc80000000000 */
[----:B------:R-:W-:-:S05]  /*0ad0*/  FFMA R4, R7, R9, R8 ;  /* 0x0000000907047223 */ /* 0x000fca0000000008 */
[----:B------:R-:W-:-:S04]  /*0ae0*/  SHF.R.U32.HI R0, RZ, 0x17, R4 ;  /* 0x00000017ff007819 */ /* 0x000fc80000011604 */
[----:B------:R-:W-:-:S05]  /*0af0*/  LOP3.LUT R0, R0, 0xff, RZ, 0xc0, !PT ;  /* 0x000000ff00007812 */ /* 0x000fca00078ec0ff */
[----:B------:R-:W-:-:S04]  /*0b00*/  IMAD.IADD R10, R0, 0x1, R3 ;  /* 0x00000001000a7824 */ /* 0x000fc800078e0203 */
[----:B------:R-:W-:-:S05]  /*0b10*/  VIADD R0, R10, 0xffffffff ;  /* 0xffffffff0a007836 */ /* 0x000fca0000000000 */
[----:B------:R-:W-:-:S13]  /*0b20*/  ISETP.GE.U32.AND P0, PT, R0, 0xfe, PT ;  /* 0x000000fe0000780c */ /* 0x000fda0003f06070 */
[----:B------:R-:W-:Y:S05]  /*0b30*/  @!P0 BRA `(.L_x_20) ;  /* 0x0000000000808947 */ /* 0x000fea0003800000 */
[----:B------:R-:W-:-:S13]  /*0b40*/  ISETP.GT.AND P0, PT, R10, 0xfe, PT ;  /* 0x000000fe0a00780c */ /* 0x000fda0003f04270 */
[----:B------:R-:W-:Y:S05]  /*0b50*/  @P0 BRA `(.L_x_21) ;  /* 0x00000000006c0947 */ /* 0x000fea0003800000 */
[----:B------:R-:W-:-:S13]  /*0b60*/  ISETP.GE.AND P0, PT, R10, 0x1, PT ;  /* 0x000000010a00780c */ /* 0x000fda0003f06270 */
[----:B------:R-:W-:Y:S05]  /*0b70*/  @P0 BRA `(.L_x_22) ;  /* 0x0000000000740947 */ /* 0x000fea0003800000 */
[----:B------:R-:W-:Y:S02]  /*0b80*/  ISETP.GE.AND P0, PT, R10, -0x18, PT ;  /* 0xffffffe80a00780c */ /* 0x000fe40003f06270 */
[----:B------:R-:W-:-:S11]  /*0b90*/  LOP3.LUT R4, R4, 0x80000000, RZ, 0xc0, !PT ;  /* 0x8000000004047812 */ /* 0x000fd600078ec0ff */
[----:B------:R-:W-:Y:S05]  /*0ba0*/  @!P0 BRA `(.L_x_22) ;  /* 0x0000000000688947 */ /* 0x000fea0003800000 */
[CCC-:B------:R-:W-:Y:S01]  /*0bb0*/  FFMA.RZ R0, R7.reuse, R9.reuse, R8.reuse ;  /* 0x0000000907007223 */ /* 0x1c0fe2000000c008 */
[C---:B------:R-:W-:Y:S02]  /*0bc0*/  IADD3 R6, PT, PT, R10.reuse, 0x20, RZ ;  /* 0x000000200a067810 */ /* 0x040fe40007ffe0ff */
[----:B------:R-:W-:Y:S02]  /*0bd0*/  ISETP.NE.AND P2, PT, R10, RZ, PT ;  /* 0x000000ff0a00720c */ /* 0x000fe40003f45270 */
[----:B------:R-:W-:Y:S01]  /*0be0*/  LOP3.LUT R3, R0, 0x7fffff, RZ, 0xc0, !PT ;  /* 0x007fffff00037812 */ /* 0x000fe200078ec0ff */
[CCC-:B------:R-:W-:Y:S01]  /*0bf0*/  FFMA.RP R0, R7.reuse, R9.reuse, R8.reuse ;  /* 0x0000000907007223 */ /* 0x1c0fe20000008008 */
[----:B------:R-:W-:Y:S01]  /*0c00*/  FFMA.RM R7, R7, R9, R8 ;  /* 0x0000000907077223 */ /* 0x000fe20000004008 */
[----:B------:R-:W-:Y:S01]  /*0c10*/  IMAD.MOV R8, RZ, RZ, -R10 ;  /* 0x000000ffff087224 */ /* 0x000fe200078e0a0a */
[----:B------:R-:W-:Y:S02]  /*0c20*/  LOP3.LUT R3, R3, 0x800000, RZ, 0xfc, !PT ;  /* 0x0080000003037812 */ /* 0x000fe400078efcff */
[----:B------:R-:W-:-:S02]  /*0c30*/  ISETP.NE.AND P1, PT, R10, RZ, PT ;  /* 0x000000ff0a00720c */ /* 0x000fc40003f25270 */
[----:B------:R-:W-:Y:S02]  /*0c40*/  SHF.L.U32 R6, R3, R6, RZ ;  /* 0x0000000603067219 */ /* 0x000fe400000006ff */
[----:B------:R-:W-:Y:S02]  /*0c50*/  FSETP.NEU.FTZ.AND P0, PT, R0, R7, PT ;  /* 0x000000070000720b */ /* 0x000fe40003f1d000 */
[----:B------:R-:W-:Y:S02]  /*0c60*/  SEL R0, R8, RZ, P2 ;  /* 0x000000ff08007207 */ /* 0x000fe40001000000 */
[----:B------:R-:W-:Y:S02]  /*0c70*/  ISETP.NE.AND P1, PT, R6, RZ, P1 ;  /* 0x000000ff0600720c */ /* 0x000fe40000f25270 */
[----:B------:R-:W-:Y:S02]  /*0c80*/  SHF.R.U32.HI R0, RZ, R0, R3 ;  /* 0x00000000ff007219 */ /* 0x000fe40000011603 */
[----:B------:R-:W-:-:S02]  /*0c90*/  PLOP3.LUT P0, PT, P0, P1, PT, 0xf8, 0x8f ;  /* 0x00000000008f781c */ /* 0x000fc40000703f70 */
[----:B------:R-:W-:Y:S02]  /*0ca0*/  SHF.R.U32.HI R6, RZ, 0x1, R0 ;  /* 0x00000001ff067819 */ /* 0x000fe40000011600 */
[----:B------:R-:W-:-:S04]  /*0cb0*/  SEL R3, RZ, 0x1, !P0 ;  /* 0x00000001ff037807 */ /* 0x000fc80004000000 */
[----:B------:R-:W-:-:S04]  /*0cc0*/  LOP3.LUT R3, R3, 0x1, R6, 0xf8, !PT ;  /* 0x0000000103037812 */ /* 0x000fc800078ef806 */
[----:B------:R-:W-:-:S05]  /*0cd0*/  LOP3.LUT R3, R3, R0, RZ, 0xc0, !PT ;  /* 0x0000000003037212 */ /* 0x000fca00078ec0ff */
[----:B------:R-:W-:-:S05]  /*0ce0*/  IMAD.IADD R3, R6, 0x1, R3 ;  /* 0x0000000106037824 */ /* 0x000fca00078e0203 */
[----:B------:R-:W-:Y:S01]  /*0cf0*/  LOP3.LUT R4, R3, R4, RZ, 0xfc, !PT ;  /* 0x0000000403047212 */ /* 0x000fe200078efcff */
[----:B------:R-:W-:Y:S06]  /*0d00*/  BRA `(.L_x_22) ;  /* 0x0000000000107947 */ /* 0x000fec0003800000 */
.L_x_21:
[----:B------:R-:W-:-:S04]  /*0d10*/  LOP3.LUT R4, R4, 0x80000000, RZ, 0xc0, !PT ;  /* 0x8000000004047812 */ /* 0x000fc800078ec0ff */
[----:B------:R-:W-:Y:S01]  /*0d20*/  LOP3.LUT R4, R4, 0x7f800000, RZ, 0xfc, !PT ;  /* 0x7f80000004047812 */ /* 0x000fe200078efcff */
[----:B------:R-:W-:Y:S06]  /*0d30*/  BRA `(.L_x_22) ;  /* 0x0000000000047947 */ /* 0x000fec0003800000 */
.L_x_20:
[----:B------:R-:W-:-:S07]  /*0d40*/  IMAD R4, R3, 0x800000, R4 ;  /* 0x0080000003047824 */ /* 0x000fce00078e0204 */
.L_x_22:
[----:B------:R-:W-:Y:S05]  /*0d50*/  BSYNC.RECONVERGENT B2 ;  /* 0x0000000000027941 */ /* 0x000fea0003800200 */
.L_x_19:
[----:B------:R-:W-:Y:S05]  /*0d60*/  BRA `(.L_x_23) ;  /* 0x0000000000207947 */ /* 0x000fea0003800000 */
.L_x_18:
[----:B------:R-:W-:-:S04]  /*0d70*/  LOP3.LUT R4, R7, 0x80000000, R4, 0x48, !PT ;  /* 0x8000000007047812 */ /* 0x000fc800078e4804 */
[----:B------:R-:W-:Y:S01]  /*0d80*/  LOP3.LUT R4, R4, 0x7f800000, RZ, 0xfc, !PT ;  /* 0x7f80000004047812 */ /* 0x000fe200078efcff */
[----:B------:R-:W-:Y:S06]  /*0d90*/  BRA `(.L_x_23) ;  /* 0x0000000000147947 */ /* 0x000fec0003800000 */
.L_x_17:
[----:B------:R-:W-:Y:S01]  /*0da0*/  LOP3.LUT R4, R7, 0x80000000, R4, 0x48, !PT ;  /* 0x8000000007047812 */ /* 0x000fe200078e4804 */
[----:B------:R-:W-:Y:S06]  /*0db0*/  BRA `(.L_x_23) ;  /* 0x00000000000c7947 */ /* 0x000fec0003800000 */
.L_x_16:
[----:B------:R-:W0:Y:S01]  /*0dc0*/  MUFU.RSQ R4, -QNAN ;  /* 0xffc0000000047908 */ /* 0x000e220000001400 */
[----:B------:R-:W-:Y:S05]  /*0dd0*/  BRA `(.L_x_23) ;  /* 0x0000000000047947 */ /* 0x000fea0003800000 */
.L_x_15:
[----:B------:R-:W-:-:S07]  /*0de0*/  FADD.FTZ R4, R0, 9 ;  /* 0x4110000000047421 */ /* 0x000fce0000010000 */
.L_x_23:
[----:B------:R-:W-:Y:S05]  /*0df0*/  BSYNC.RECONVERGENT B0 ;  /* 0x0000000000007941 */ /* 0x000fea0003800200 */
.L_x_12:
[----:B------:R-:W-:-:S04]  /*0e00*/  IMAD.MOV.U32 R3, RZ, RZ, 0x0 ;  /* 0x00000000ff037424 */ /* 0x000fc800078e00ff */
[----:B0-----:R-:W-:Y:S05]  /*0e10*/  RET.REL.NODEC R2 `(_Z22meanFilterSharedKernelPfS_ii) ;  /* 0xfffffff002787950 */ /* 0x001fea0003c3ffff */
.L_x_24:
[----:B------:R-:W-:-:S00]  /*0e20*/  BRA `(.L_x_24) ;  /* 0xfffffffc00fc7947 */ /* 0x000fc0000383ffff */
[----:B------:R-:W-:-:S00]  /*0e30*/  NOP ;  /* 0x0000000000007918 */ /* 0x000fc00000000000 */
        /* <DEDUP_REMOVED lines=12> */
.L_x_25:


//--------------------- .nv.shared._Z22meanFilterSharedKernelPfS_ii --------------------------
	.section	.nv.shared._Z22meanFilterSharedKernelPfS_ii,"aw",@nobits
	.sectionflags	@""
	.align	4
.nv.shared._Z22meanFilterSharedKernelPfS_ii:
	.zero		1168


//--------------------- .nv.shared.reserved.0     --------------------------
	.section	.nv.shared.reserved.0,"aw",@nobits
	.weak		__nv_reservedSMEM_offset_0_alias
	.size		__nv_reservedSMEM_offset_0_alias, 0, 64
	.other		__nv_reservedSMEM_offset_0_alias,@"STO_CUDA_RESERVED_SHARED STV_DEFAULT"
__nv_reservedSMEM_offset_0_alias:
	.zero		0
	.zero		64


//--------------------- .nv.constant0._Z22meanFilterSharedKernelPfS_ii --------------------------
	.section	.nv.constant0._Z22meanFilterSharedKernelPfS_ii,"a",@progbits
	.sectionflags	@""
	.align	4
.nv.constant0._Z22meanFilterSharedKernelPfS_ii:
	.zero		920


//--------------------- SYMBOLS --------------------------

	.type		.nv.reservedSmem.offset0,@object
	.size		.nv.reservedSmem.offset0,0x4
	.type		.nv.reservedSmem.cap,@object
	.size		.nv.reservedSmem.cap,0x4
